//
// Generated by NVIDIA NVVM Compiler
//
// Compiler Build ID: CL-36424714
// Cuda compilation tools, release 13.0, V13.0.88
// Based on NVVM 20.0.0
//

.version 9.0
.target sm_100
.address_size 64

	// .globl	_Z14mandelbrotCUDAPfS_S_S_PiS0_S0_S0_
.extern .func  (.param .b32 func_retval0) vprintf
(
	.param .b64 vprintf_param_0,
	.param .b64 vprintf_param_1
)
;
.global .align 1 .b8 $str[33] = {10, 32, 98, 108, 111, 99, 107, 32, 100, 105, 109, 101, 110, 115, 105, 111, 110, 115, 32, 97, 114, 101, 32, 58, 32, 40, 37, 100, 44, 37, 100, 41};
.global .align 1 .b8 $str$1[26] = {10, 32, 98, 108, 111, 99, 107, 32, 73, 100, 115, 32, 97, 114, 101, 32, 58, 32, 40, 37, 100, 44, 37, 100, 41};
.global .align 1 .b8 $str$2[27] = {10, 32, 116, 104, 114, 101, 97, 100, 32, 73, 100, 115, 32, 97, 114, 101, 32, 58, 32, 40, 37, 100, 44, 37, 100, 41};
.global .align 1 .b8 $str$3[34] = {10, 32, 120, 48, 44, 32, 120, 49, 44, 32, 121, 48, 44, 32, 121, 49, 32, 58, 32, 37, 102, 44, 32, 37, 102, 44, 32, 37, 102, 44, 32, 37, 102};
.global .align 1 .b8 $str$4[28] = {10, 32, 104, 101, 105, 103, 104, 116, 32, 97, 110, 100, 32, 119, 105, 100, 116, 104, 32, 58, 32, 37, 100, 44, 32, 37, 100};

.visible .entry _Z14mandelbrotCUDAPfS_S_S_PiS0_S0_S0_(
	.param .u64 .ptr .align 1 _Z14mandelbrotCUDAPfS_S_S_PiS0_S0_S0__param_0,
	.param .u64 .ptr .align 1 _Z14mandelbrotCUDAPfS_S_S_PiS0_S0_S0__param_1,
	.param .u64 .ptr .align 1 _Z14mandelbrotCUDAPfS_S_S_PiS0_S0_S0__param_2,
	.param .u64 .ptr .align 1 _Z14mandelbrotCUDAPfS_S_S_PiS0_S0_S0__param_3,
	.param .u64 .ptr .align 1 _Z14mandelbrotCUDAPfS_S_S_PiS0_S0_S0__param_4,
	.param .u64 .ptr .align 1 _Z14mandelbrotCUDAPfS_S_S_PiS0_S0_S0__param_5,
	.param .u64 .ptr .align 1 _Z14mandelbrotCUDAPfS_S_S_PiS0_S0_S0__param_6,
	.param .u64 .ptr .align 1 _Z14mandelbrotCUDAPfS_S_S_PiS0_S0_S0__param_7
)
{
	.local .align 16 .b8 	__local_depot0[32];
	.reg .b64 	%SP;
	.reg .b64 	%SPL;
	.reg .pred 	%p<11>;
	.reg .b32 	%r<34>;
	.reg .b32 	%f<30>;
	.reg .b64 	%rd<36>;
	.reg .b64 	%fd<5>;

	mov.u64 	%SPL, __local_depot0;
	cvta.local.u64 	%SP, %SPL;
	ld.param.u64 	%rd9, [_Z14mandelbrotCUDAPfS_S_S_PiS0_S0_S0__param_1];
	ld.param.u64 	%rd10, [_Z14mandelbrotCUDAPfS_S_S_PiS0_S0_S0__param_2];
	ld.param.u64 	%rd11, [_Z14mandelbrotCUDAPfS_S_S_PiS0_S0_S0__param_3];
	ld.param.u64 	%rd12, [_Z14mandelbrotCUDAPfS_S_S_PiS0_S0_S0__param_4];
	ld.param.u64 	%rd13, [_Z14mandelbrotCUDAPfS_S_S_PiS0_S0_S0__param_5];
	cvta.to.global.u64 	%rd1, %rd12;
	cvta.to.global.u64 	%rd2, %rd13;
	cvta.to.global.u64 	%rd3, %rd11;
	cvta.to.global.u64 	%rd4, %rd9;
	cvta.to.global.u64 	%rd5, %rd10;
	mov.u32 	%r1, %ctaid.y;
	mov.u32 	%r2, %ntid.y;
	mov.u32 	%r3, %tid.y;
	mad.lo.s32 	%r4, %r1, %r2, %r3;
	mov.u32 	%r5, %ctaid.x;
	mov.u32 	%r6, %ntid.x;
	mov.u32 	%r7, %tid.x;
	mad.lo.s32 	%r8, %r5, %r6, %r7;
	setp.ne.s32 	%p1, %r4, 0;
	setp.ne.s32 	%p2, %r8, 800;
	or.pred  	%p3, %p1, %p2;
	@%p3 bra 	$L__BB0_2;
	ld.param.u64 	%rd32, [_Z14mandelbrotCUDAPfS_S_S_PiS0_S0_S0__param_0];
	add.u64 	%rd14, %SP, 0;
	add.u64 	%rd15, %SPL, 0;
	st.local.v2.u32 	[%rd15], {%r6, %r2};
	mov.u64 	%rd16, $str;
	cvta.global.u64 	%rd17, %rd16;
	{ // callseq 0, 0
	.param .b64 param0;
	st.param.b64 	[param0], %rd17;
	.param .b64 param1;
	st.param.b64 	[param1], %rd14;
	.param .b32 retval0;
	call.uni (retval0), 
	vprintf, 
	(
	param0, 
	param1
	);
	ld.param.b32 	%r16, [retval0];
	} // callseq 0
	st.local.v2.u32 	[%rd15], {%r5, %r1};
	mov.u64 	%rd18, $str$1;
	cvta.global.u64 	%rd19, %rd18;
	{ // callseq 1, 0
	.param .b64 param0;
	st.param.b64 	[param0], %rd19;
	.param .b64 param1;
	st.param.b64 	[param1], %rd14;
	.param .b32 retval0;
	call.uni (retval0), 
	vprintf, 
	(
	param0, 
	param1
	);
	ld.param.b32 	%r18, [retval0];
	} // callseq 1
	st.local.v2.u32 	[%rd15], {%r7, %r3};
	mov.u64 	%rd20, $str$2;
	cvta.global.u64 	%rd21, %rd20;
	{ // callseq 2, 0
	.param .b64 param0;
	st.param.b64 	[param0], %rd21;
	.param .b64 param1;
	st.param.b64 	[param1], %rd14;
	.param .b32 retval0;
	call.uni (retval0), 
	vprintf, 
	(
	param0, 
	param1
	);
	ld.param.b32 	%r20, [retval0];
	} // callseq 2
	cvta.to.global.u64 	%rd22, %rd32;
	ld.global.f32 	%f9, [%rd22];
	cvt.f64.f32 	%fd1, %f9;
	ld.global.f32 	%f10, [%rd5];
	cvt.f64.f32 	%fd2, %f10;
	ld.global.f32 	%f11, [%rd4];
	cvt.f64.f32 	%fd3, %f11;
	ld.global.f32 	%f12, [%rd3];
	cvt.f64.f32 	%fd4, %f12;
	st.local.v2.f64 	[%rd15], {%fd1, %fd2};
	st.local.v2.f64 	[%rd15+16], {%fd3, %fd4};
	mov.u64 	%rd23, $str$3;
	cvta.global.u64 	%rd24, %rd23;
	{ // callseq 3, 0
	.param .b64 param0;
	st.param.b64 	[param0], %rd24;
	.param .b64 param1;
	st.param.b64 	[param1], %rd14;
	.param .b32 retval0;
	call.uni (retval0), 
	vprintf, 
	(
	param0, 
	param1
	);
	ld.param.b32 	%r22, [retval0];
	} // callseq 3
	ld.global.u32 	%r24, [%rd2];
	ld.global.u32 	%r25, [%rd1];
	st.local.v2.u32 	[%rd15], {%r24, %r25};
	mov.u64 	%rd25, $str$4;
	cvta.global.u64 	%rd26, %rd25;
	{ // callseq 4, 0
	.param .b64 param0;
	st.param.b64 	[param0], %rd26;
	.param .b64 param1;
	st.param.b64 	[param1], %rd14;
	.param .b32 retval0;
	call.uni (retval0), 
	vprintf, 
	(
	param0, 
	param1
	);
	ld.param.b32 	%r26, [retval0];
	} // callseq 4
$L__BB0_2:
	ld.global.u32 	%r9, [%rd1];
	mad.lo.s32 	%r10, %r9, %r4, %r8;
	setp.ge.s32 	%p4, %r8, %r9;
	@%p4 bra 	$L__BB0_9;
	ld.global.u32 	%r28, [%rd2];
	setp.ge.s32 	%p5, %r4, %r28;
	mul.lo.s32 	%r29, %r9, %r28;
	setp.ge.s32 	%p6, %r10, %r29;
	or.pred  	%p7, %p5, %p6;
	@%p7 bra 	$L__BB0_9;
	ld.param.u64 	%rd34, [_Z14mandelbrotCUDAPfS_S_S_PiS0_S0_S0__param_6];
	ld.param.u64 	%rd33, [_Z14mandelbrotCUDAPfS_S_S_PiS0_S0_S0__param_0];
	ld.global.f32 	%f13, [%rd5];
	cvta.to.global.u64 	%rd27, %rd33;
	ld.global.f32 	%f14, [%rd27];
	sub.f32 	%f15, %f13, %f14;
	cvt.rn.f32.s32 	%f16, %r9;
	div.rn.f32 	%f17, %f15, %f16;
	ld.global.f32 	%f18, [%rd3];
	ld.global.f32 	%f19, [%rd4];
	sub.f32 	%f20, %f18, %f19;
	cvt.rn.f32.u32 	%f21, %r28;
	div.rn.f32 	%f22, %f20, %f21;
	cvt.rn.f32.s32 	%f23, %r8;
	fma.rn.f32 	%f1, %f17, %f23, %f14;
	cvt.rn.f32.u32 	%f24, %r4;
	fma.rn.f32 	%f2, %f22, %f24, %f19;
	cvta.to.global.u64 	%rd28, %rd34;
	ld.global.u32 	%r12, [%rd28];
	setp.lt.s32 	%p8, %r12, 1;
	mov.b32 	%r33, 0;
	@%p8 bra 	$L__BB0_8;
	mov.b32 	%r33, 0;
	mov.f32 	%f28, %f2;
	mov.f32 	%f29, %f1;
$L__BB0_6:
	mul.f32 	%f5, %f29, %f29;
	mul.f32 	%f6, %f28, %f28;
	add.f32 	%f25, %f5, %f6;
	setp.gt.f32 	%p9, %f25, 0f40800000;
	@%p9 bra 	$L__BB0_8;
	sub.f32 	%f26, %f5, %f6;
	add.f32 	%f27, %f29, %f29;
	add.f32 	%f29, %f1, %f26;
	fma.rn.f32 	%f28, %f27, %f28, %f2;
	add.s32 	%r33, %r33, 1;
	setp.lt.s32 	%p10, %r33, %r12;
	@%p10 bra 	$L__BB0_6;
$L__BB0_8:
	ld.param.u64 	%rd35, [_Z14mandelbrotCUDAPfS_S_S_PiS0_S0_S0__param_7];
	cvta.to.global.u64 	%rd29, %rd35;
	mul.wide.s32 	%rd30, %r10, 4;
	add.s64 	%rd31, %rd29, %rd30;
	st.global.u32 	[%rd31], %r33;
$L__BB0_9:
	ret;

}


// ===== COMPILED SASS (sm_100) =====

	.target	sm_100

	.elftype	@"ET_EXEC"


//--------------------- .note.nv.tkinfo           --------------------------
	.section	.note.nv.tkinfo,"",@"SHT_NOTE"
	.sectionflags	@"SHF_NOTE_NV_TKINFO"
	.tkinfo
        /*0018*/ 	.word	0x00000002
        /*0030*/ 	.string	""
        /*0030*/ 	.string	"ptxas"
        /*0030*/ 	.string	"Cuda compilation tools, release 13.0, V13.0.88"
        /*0030*/ 	.string	"Build cuda_13.0.r13.0/compiler.36424714_0"
        /*0030*/ 	.string	"-arch sm_100 -m 64 "



//--------------------- .note.nv.cuinfo           --------------------------
	.section	.note.nv.cuinfo,"",@"SHT_NOTE"
	.sectionflags	@"SHF_NOTE_NV_CUINFO"
        /*0018*/ 	.short	0x0002
        /*001a*/ 	.short	0x0064
        /*001c*/ 	.short	0x0082
	.zero		2


//--------------------- .nv.info                  --------------------------
	.section	.nv.info,"",@"SHT_CUDA_INFO"
	.align	4


	//----- nvinfo : EIATTR_REGCOUNT
	.align		4
        /*0000*/ 	.byte	0x04, 0x2f
        /*0002*/ 	.short	(.L_6 - .L_5)
	.align		4
.L_5:
        /*0004*/ 	.word	index@(_Z14mandelbrotCUDAPfS_S_S_PiS0_S0_S0_)
        /*0008*/ 	.word	0x0000001c


	//----- nvinfo : EIATTR_FRAME_SIZE
	.align		4
.L_6:
        /*000c*/ 	.byte	0x04, 0x11
        /*000e*/ 	.short	(.L_8 - .L_7)
	.align		4
.L_7:
        /*0010*/ 	.word	index@($__internal_0_$__cuda_sm3x_div_rn_noftz_f32_slowpath)
        /*0014*/ 	.word	0x00000020


	//----- nvinfo : EIATTR_FRAME_SIZE
	.align		4
.L_8:
        /*0018*/ 	.byte	0x04, 0x11
        /*001a*/ 	.short	(.L_10 - .L_9)
	.align		4
.L_9:
        /*001c*/ 	.word	index@(_Z14mandelbrotCUDAPfS_S_S_PiS0_S0_S0_)
        /*0020*/ 	.word	0x00000020


	//----- nvinfo : EIATTR_MIN_STACK_SIZE
	.align		4
.L_10:
        /*0024*/ 	.byte	0x04, 0x12
        /*0026*/ 	.short	(.L_12 - .L_11)
	.align		4
.L_11:
        /*0028*/ 	.word	index@(_Z14mandelbrotCUDAPfS_S_S_PiS0_S0_S0_)
        /*002c*/ 	.word	0x00000020
.L_12:


//--------------------- .nv.compat                --------------------------
	.section	.nv.compat,"",@"SHT_CUDA_COMPAT_INFO"
	.align	4
        /*0000*/ 	.byte	0x02, 0x09, 0x00, 0x00, 0x02, 0x02, 0x01, 0x00, 0x02, 0x05, 0x05, 0x00, 0x03, 0x07, 0x01, 0x01
        /*0010*/ 	.byte	0x02, 0x03, 0x00, 0x00, 0x02, 0x06, 0x01, 0x00, 0x04, 0x0b, 0x08, 0x00, 0x01, 0x00, 0x00, 0x00
        /*0020*/ 	.byte	0x00, 0x00, 0x00, 0x00


//--------------------- .nv.info._Z14mandelbrotCUDAPfS_S_S_PiS0_S0_S0_ --------------------------
	.section	.nv.info._Z14mandelbrotCUDAPfS_S_S_PiS0_S0_S0_,"",@"SHT_CUDA_INFO"
	.sectionflags	@""
	.align	4


	//----- nvinfo : EIATTR_CUDA_API_VERSION
	.align		4
        /*0000*/ 	.byte	0x04, 0x37
        /*0002*/ 	.short	(.L_14 - .L_13)
.L_13:
        /*0004*/ 	.word	0x00000082


	//----- nvinfo : EIATTR_KPARAM_INFO
	.align		4
.L_14:
        /*0008*/ 	.byte	0x04, 0x17
        /*000a*/ 	.short	(.L_16 - .L_15)
.L_15:
        /*000c*/ 	.word	0x00000000
        /*0010*/ 	.short	0x0007
        /*0012*/ 	.short	0x0038
        /*0014*/ 	.byte	0x00, 0xf5, 0x21, 0x00


	//----- nvinfo : EIATTR_KPARAM_INFO
	.align		4
.L_16:
        /*0018*/ 	.byte	0x04, 0x17
        /*001a*/ 	.short	(.L_18 - .L_17)
.L_17:
        /*001c*/ 	.word	0x00000000
        /*0020*/ 	.short	0x0006
        /*0022*/ 	.short	0x0030
        /*0024*/ 	.byte	0x00, 0xf5, 0x21, 0x00


	//----- nvinfo : EIATTR_KPARAM_INFO
	.align		4
.L_18:
        /*0028*/ 	.byte	0x04, 0x17
        /*002a*/ 	.short	(.L_20 - .L_19)
.L_19:
        /*002c*/ 	.word	0x00000000
        /*0030*/ 	.short	0x0005
        /*0032*/ 	.short	0x0028
        /*0034*/ 	.byte	0x00, 0xf5, 0x21, 0x00


	//----- nvinfo : EIATTR_KPARAM_INFO
	.align		4
.L_20:
        /*0038*/ 	.byte	0x04, 0x17
        /*003a*/ 	.short	(.L_22 - .L_21)
.L_21:
        /*003c*/ 	.word	0x00000000
        /*0040*/ 	.short	0x0004
        /*0042*/ 	.short	0x0020
        /*0044*/ 	.byte	0x00, 0xf5, 0x21, 0x00


	//----- nvinfo : EIATTR_KPARAM_INFO
	.align		4
.L_22:
        /*0048*/ 	.byte	0x04, 0x17
        /*004a*/ 	.short	(.L_24 - .L_23)
.L_23:
        /*004c*/ 	.word	0x00000000
        /*0050*/ 	.short	0x0003
        /*0052*/ 	.short	0x0018
        /*0054*/ 	.byte	0x00, 0xf5, 0x21, 0x00


	//----- nvinfo : EIATTR_KPARAM_INFO
	.align		4
.L_24:
        /*0058*/ 	.byte	0x04, 0x17
        /*005a*/ 	.short	(.L_26 - .L_25)
.L_25:
        /*005c*/ 	.word	0x00000000
        /*0060*/ 	.short	0x0002
        /*0062*/ 	.short	0x0010
        /*0064*/ 	.byte	0x00, 0xf5, 0x21, 0x00


	//----- nvinfo : EIATTR_KPARAM_INFO
	.align		4
.L_26:
        /*0068*/ 	.byte	0x04, 0x17
        /*006a*/ 	.short	(.L_28 - .L_27)
.L_27:
        /*006c*/ 	.word	0x00000000
        /*0070*/ 	.short	0x0001
        /*0072*/ 	.short	0x0008
        /*0074*/ 	.byte	0x00, 0xf5, 0x21, 0x00


	//----- nvinfo : EIATTR_KPARAM_INFO
	.align		4
.L_28:
        /*0078*/ 	.byte	0x04, 0x17
        /*007a*/ 	.short	(.L_30 - .L_29)
.L_29:
        /*007c*/ 	.word	0x00000000
        /*0080*/ 	.short	0x0000
        /*0082*/ 	.short	0x0000
        /*0084*/ 	.byte	0x00, 0xf5, 0x21, 0x00


	//----- nvinfo : EIATTR_SPARSE_MMA_MASK
	.align		4
.L_30:
        /*0088*/ 	.byte	0x03, 0x50
        /*008a*/ 	.short	0x0000


	//----- nvinfo : EIATTR_MAXREG_COUNT
	.align		4
        /*008c*/ 	.byte	0x03, 0x1b
        /*008e*/ 	.short	0x00ff


	//----- nvinfo : EIATTR_EXTERNS
	.align		4
        /*0090*/ 	.byte	0x04, 0x0f
        /*0092*/ 	.short	(.L_32 - .L_31)


	//   ....[0]....
	.align		4
.L_31:
        /*0094*/ 	.word	index@(vprintf)


	//----- nvinfo : EIATTR_MERCURY_ISA_VERSION
	.align		4
.L_32:
        /*0098*/ 	.byte	0x03, 0x5f
        /*009a*/ 	.short	0x0101


	//----- nvinfo : EIATTR_VRC_CTA_INIT_COUNT
	.align		4
        /*009c*/ 	.byte	0x02, 0x4a
	.zero		1
	.zero		1


	//----- nvinfo : EIATTR_SYSCALL_OFFSETS
	.align		4
        /*00a0*/ 	.byte	0x04, 0x46
        /*00a2*/ 	.short	(.L_34 - .L_33)


	//   ....[0]....
.L_33:
        /*00a4*/ 	.word	0x000001c0


	//   ....[1]....
        /*00a8*/ 	.word	0x00000250


	//   ....[2]....
        /*00ac*/ 	.word	0x000002e0


	//   ....[3]....
        /*00b0*/ 	.word	0x00000440


	//   ....[4]....
        /*00b4*/ 	.word	0x00000510


	//----- nvinfo : EIATTR_EXIT_INSTR_OFFSETS
	.align		4
.L_34:
        /*00b8*/ 	.byte	0x04, 0x1c
        /*00ba*/ 	.short	(.L_36 - .L_35)


	//   ....[0]....
.L_35:
        /*00bc*/ 	.word	0x00000560


	//   ....[1]....
        /*00c0*/ 	.word	0x000005d0


	//   ....[2]....
        /*00c4*/ 	.word	0x000009d0


	//----- nvinfo : EIATTR_CRS_STACK_SIZE
	.align		4
.L_36:
        /*00c8*/ 	.byte	0x04, 0x1e
        /*00ca*/ 	.short	(.L_38 - .L_37)
.L_37:
        /*00cc*/ 	.word	0x00000000


	//----- nvinfo : EIATTR_CBANK_PARAM_SIZE
	.align		4
.L_38:
        /*00d0*/ 	.byte	0x03, 0x19
        /*00d2*/ 	.short	0x0040


	//----- nvinfo : EIATTR_PARAM_CBANK
	.align		4
        /*00d4*/ 	.byte	0x04, 0x0a
        /*00d6*/ 	.short	(.L_40 - .L_39)
	.align		4
.L_39:
        /*00d8*/ 	.word	index@(.nv.constant0._Z14mandelbrotCUDAPfS_S_S_PiS0_S0_S0_)
        /*00dc*/ 	.short	0x0380
        /*00de*/ 	.short	0x0040


	//----- nvinfo : EIATTR_SW_WAR
	.align		4
.L_40:
        /*00e0*/ 	.byte	0x04, 0x36
        /*00e2*/ 	.short	(.L_42 - .L_41)
.L_41:
        /*00e4*/ 	.word	0x00000008
.L_42:


//--------------------- .nv.callgraph             --------------------------
	.section	.nv.callgraph,"",@"SHT_CUDA_CALLGRAPH"
	.align	4
	.sectionentsize	8
	.align		4
        /*0000*/ 	.word	0x00000000
	.align		4
        /*0004*/ 	.word	0xffffffff
	.align		4
        /*0008*/ 	.word	index@(_Z14mandelbrotCUDAPfS_S_S_PiS0_S0_S0_)
	.align		4
        /*000c*/ 	.word	index@(vprintf)
	.align		4
        /*0010*/ 	.word	0x00000000
	.align		4
        /*0014*/ 	.word	0xfffffffe
	.align		4
        /*0018*/ 	.word	0x00000000
	.align		4
        /*001c*/ 	.word	0xfffffffd
	.align		4
        /*0020*/ 	.word	0x00000000
	.align		4
        /*0024*/ 	.word	0xfffffffc


//--------------------- .nv.constant4             --------------------------
	.section	.nv.constant4,"a",@progbits
	.align	8
	.align		8
.nv.constant4:
        /*0000*/ 	.dword	vprintf
	.align		8
        /*0008*/ 	.dword	$str
	.align		8
        /*0010*/ 	.dword	$str$1
	.align		8
        /*0018*/ 	.dword	$str$2
	.align		8
        /*0020*/ 	.dword	$str$3
	.align		8
        /*0028*/ 	.dword	$str$4


//--------------------- .text._Z14mandelbrotCUDAPfS_S_S_PiS0_S0_S0_ --------------------------
	.section	.text._Z14mandelbrotCUDAPfS_S_S_PiS0_S0_S0_,"ax",@progbits
	.align	128
        .global         _Z14mandelbrotCUDAPfS_S_S_PiS0_S0_S0_
        .type           _Z14mandelbrotCUDAPfS_S_S_PiS0_S0_S0_,@function
        .size           _Z14mandelbrotCUDAPfS_S_S_PiS0_S0_S0_,(.L_x_20 - _Z14mandelbrotCUDAPfS_S_S_PiS0_S0_S0_)
        .other          _Z14mandelbrotCUDAPfS_S_S_PiS0_S0_S0_,@"STO_CUDA_ENTRY STV_DEFAULT"
_Z14mandelbrotCUDAPfS_S_S_PiS0_S0_S0_:
.text._Z14mandelbrotCUDAPfS_S_S_PiS0_S0_S0_:
[----:B------:R-:W0:Y:S01]  /*0000*/  LDC R1, c[0x0][0x37c] ;  /* 0x0000df00ff017b82 */ /* 0x000e220000000800 */
[----:B------:R-:W1:Y:S01]  /*0010*/  S2R R18, SR_CTAID.X ;  /* 0x0000000000127919 */ /* 0x000e620000002500 */
[----:B------:R-:W2:Y:S06]  /*0020*/  LDCU UR5, c[0x0][0x2fc] ;  /* 0x00005f80ff0577ac */ /* 0x000eac0008000800 */
[----:B------:R-:W3:Y:S01]  /*0030*/  LDC R11, c[0x0][0x364] ;  /* 0x0000d900ff0b7b82 */ /* 0x000ee20000000800 */
[----:B0-----:R-:W-:Y:S01]  /*0040*/  VIADD R1, R1, 0xffffffe0 ;  /* 0xffffffe001017836 */ /* 0x001fe20000000000 */
[----:B------:R-:W1:Y:S01]  /*0050*/  S2R R16, SR_TID.X ;  /* 0x0000000000107919 */ /* 0x000e620000002100 */
[----:B------:R-:W0:Y:S01]  /*0060*/  LDCU UR4, c[0x0][0x2f8] ;  /* 0x00005f00ff0477ac */ /* 0x000e220008000800 */
[----:B------:R-:W-:Y:S01]  /*0070*/  BSSY.RECONVERGENT B6, `(.L_x_0) ;  /* 0x000004b000067945 */ /* 0x000fe20003800200 */
[----:B------:R-:W3:Y:S01]  /*0080*/  S2R R19, SR_CTAID.Y ;  /* 0x0000000000137919 */ /* 0x000ee20000002600 */
[----:B------:R-:W4:Y:S02]  /*0090*/  LDCU.64 UR36, c[0x0][0x358] ;  /* 0x00006b00ff2477ac */ /* 0x000f240008000a00 */
[----:B------:R-:W1:Y:S01]  /*00a0*/  LDC R10, c[0x0][0x360] ;  /* 0x0000d800ff0a7b82 */ /* 0x000e620000000800 */
[----:B------:R-:W3:Y:S01]  /*00b0*/  S2R R17, SR_TID.Y ;  /* 0x0000000000117919 */ /* 0x000ee20000002200 */
[----:B0-----:R-:W-:-:S05]  /*00c0*/  IADD3 R2, P1, PT, R1, UR4, RZ ;  /* 0x0000000401027c10 */ /* 0x001fca000ff3e0ff */
[----:B--2---:R-:W-:Y:S02]  /*00d0*/  IMAD.X R22, RZ, RZ, UR5, P1 ;  /* 0x00000005ff167e24 */ /* 0x004fe400088e06ff */
[----:B-1----:R-:W-:-:S05]  /*00e0*/  IMAD R24, R18, R10, R16 ;  /* 0x0000000a12187224 */ /* 0x002fca00078e0210 */
[----:B------:R-:W-:Y:S01]  /*00f0*/  ISETP.NE.AND P0, PT, R24, 0x320, PT ;  /* 0x000003201800780c */ /* 0x000fe20003f05270 */
[----:B---3--:R-:W-:-:S05]  /*0100*/  IMAD R25, R19, R11, R17 ;  /* 0x0000000b13197224 */ /* 0x008fca00078e0211 */
[----:B------:R-:W-:-:S13]  /*0110*/  ISETP.NE.OR P0, PT, R25, RZ, P0 ;  /* 0x000000ff1900720c */ /* 0x000fda0000705670 */
[----:B----4-:R-:W-:Y:S05]  /*0120*/  @P0 BRA `(.L_x_1) ;  /* 0x0000000000fc0947 */ /* 0x010fea0003800000 */
[----:B------:R-:W-:Y:S01]  /*0130*/  MOV R23, 0x0 ;  /* 0x0000000000177802 */ /* 0x000fe20000000f00 */
[----:B------:R0:W-:Y:S01]  /*0140*/  STL.64 [R1], R10 ;  /* 0x0000000a01007387 */ /* 0x0001e20000100a00 */
[----:B------:R-:W1:Y:S01]  /*0150*/  LDCU.64 UR4, c[0x4][0x8] ;  /* 0x01000100ff0477ac */ /* 0x000e620008000a00 */
[----:B------:R-:W-:Y:S01]  /*0160*/  MOV R6, R2 ;  /* 0x0000000200067202 */ /* 0x000fe20000000f00 */
[----:B------:R0:W2:Y:S01]  /*0170*/  LDC.64 R8, c[0x4][R23] ;  /* 0x0100000017087b82 */ /* 0x0000a20000000a00 */
[----:B------:R-:W-:Y:S02]  /*0180*/  IMAD.MOV.U32 R7, RZ, RZ, R22 ;  /* 0x000000ffff077224 */ /* 0x000fe400078e0016 */
[----:B-1----:R-:W-:Y:S02]  /*0190*/  IMAD.U32 R4, RZ, RZ, UR4 ;  /* 0x00000004ff047e24 */ /* 0x002fe4000f8e00ff */
[----:B0-----:R-:W-:-:S07]  /*01a0*/  IMAD.U32 R5, RZ, RZ, UR5 ;  /* 0x00000005ff057e24 */ /* 0x001fce000f8e00ff */
[----:B------:R-:W-:-:S07]  /*01b0*/  LEPC R20, `(.L_x_2) ;  /* 0x000000001014794e */ /* 0x000fce0000000000 */
[----:B--2---:R-:W-:Y:S05]  /*01c0*/  CALL.ABS.NOINC R8 ;  /* 0x0000000008007343 */ /* 0x004fea0003c00000 */
.L_x_2:
[----:B------:R0:W-:Y:S01]  /*01d0*/  STL.64 [R1], R18 ;  /* 0x0000001201007387 */ /* 0x0001e20000100a00 */
[----:B------:R0:W1:Y:S01]  /*01e0*/  LDC.64 R8, c[0x4][R23] ;  /* 0x0100000017087b82 */ /* 0x0000620000000a00 */
[----:B------:R-:W2:Y:S01]  /*01f0*/  LDCU.64 UR4, c[0x4][0x10] ;  /* 0x01000200ff0477ac */ /* 0x000ea20008000a00 */
[----:B------:R-:W-:Y:S01]  /*0200*/  IMAD.MOV.U32 R6, RZ, RZ, R2 ;  /* 0x000000ffff067224 */ /* 0x000fe200078e0002 */
[----:B------:R-:W-:Y:S01]  /*0210*/  MOV R7, R22 ;  /* 0x0000001600077202 */ /* 0x000fe20000000f00 */
[----:B--2---:R-:W-:Y:S02]  /*0220*/  IMAD.U32 R4, RZ, RZ, UR4 ;  /* 0x00000004ff047e24 */ /* 0x004fe4000f8e00ff */
[----:B0-----:R-:W-:-:S07]  /*0230*/  IMAD.U32 R5, RZ, RZ, UR5 ;  /* 0x00000005ff057e24 */ /* 0x001fce000f8e00ff */
[----:B------:R-:W-:-:S07]  /*0240*/  LEPC R20, `(.L_x_3) ;  /* 0x000000001014794e */ /* 0x000fce0000000000 */
[----:B-1----:R-:W-:Y:S05]  /*0250*/  CALL.ABS.NOINC R8 ;  /* 0x0000000008007343 */ /* 0x002fea0003c00000 */
.L_x_3:
[----:B------:R0:W-:Y:S01]  /*0260*/  STL.64 [R1], R16 ;  /* 0x0000001001007387 */ /* 0x0001e20000100a00 */
[----:B------:R0:W1:Y:S01]  /*0270*/  LDC.64 R8, c[0x4][R23] ;  /* 0x0100000017087b82 */ /* 0x0000620000000a00 */
[----:B------:R-:W2:Y:S01]  /*0280*/  LDCU.64 UR4, c[0x4][0x18] ;  /* 0x01000300ff0477ac */ /* 0x000ea20008000a00 */
[----:B------:R-:W-:Y:S02]  /*0290*/  IMAD.MOV.U32 R6, RZ, RZ, R2 ;  /* 0x000000ffff067224 */ /* 0x000fe400078e0002 */
[----:B------:R-:W-:Y:S02]  /*02a0*/  IMAD.MOV.U32 R7, RZ, RZ, R22 ;  /* 0x000000ffff077224 */ /* 0x000fe400078e0016 */
[----:B--2---:R-:W-:Y:S02]  /*02b0*/  IMAD.U32 R4, RZ, RZ, UR4 ;  /* 0x00000004ff047e24 */ /* 0x004fe4000f8e00ff */
[----:B0-----:R-:W-:-:S07]  /*02c0*/  IMAD.U32 R5, RZ, RZ, UR5 ;  /* 0x00000005ff057e24 */ /* 0x001fce000f8e00ff */
[----:B------:R-:W-:-:S07]  /*02d0*/  LEPC R20, `(.L_x_4) ;  /* 0x000000001014794e */ /* 0x000fce0000000000 */
[----:B-1----:R-:W-:Y:S05]  /*02e0*/  CALL.ABS.NOINC R8 ;  /* 0x0000000008007343 */ /* 0x002fea0003c00000 */
.L_x_4:
[----:B------:R-:W0:Y:S01]  /*02f0*/  LDC.64 R4, c[0x0][0x380] ;  /* 0x0000e000ff047b82 */ /* 0x000e220000000a00 */
[----:B------:R-:W1:Y:S07]  /*0300*/  LDCU.64 UR4, c[0x4][0x20] ;  /* 0x01000400ff0477ac */ /* 0x000e6e0008000a00 */
[----:B------:R-:W2:Y:S08]  /*0310*/  LDC.64 R20, c[0x0][0x390] ;  /* 0x0000e400ff147b82 */ /* 0x000eb00000000a00 */
[----:B------:R-:W3:Y:S08]  /*0320*/  LDC.64 R6, c[0x0][0x388] ;  /* 0x0000e200ff067b82 */ /* 0x000ef00000000a00 */
[----:B------:R-:W4:Y:S01]  /*0330*/  LDC.64 R16, c[0x0][0x398] ;  /* 0x0000e600ff107b82 */ /* 0x000f220000000a00 */
[----:B0-----:R1:W5:Y:S04]  /*0340*/  LDG.E R8, desc[UR36][R4.64] ;  /* 0x0000002404087981 */ /* 0x001368000c1e1900 */
[----:B--2---:R-:W2:Y:S04]  /*0350*/  LDG.E R10, desc[UR36][R20.64] ;  /* 0x00000024140a7981 */ /* 0x004ea8000c1e1900 */
[----:B---3--:R0:W3:Y:S04]  /*0360*/  LDG.E R12, desc[UR36][R6.64] ;  /* 0x00000024060c7981 */ /* 0x0080e8000c1e1900 */
[----:B----4-:R-:W4:Y:S01]  /*0370*/  LDG.E R14, desc[UR36][R16.64] ;  /* 0x00000024100e7981 */ /* 0x010f22000c1e1900 */
[----:B------:R2:W2:Y:S01]  /*0380*/  LDC.64 R18, c[0x4][R23] ;  /* 0x0100000017127b82 */ /* 0x0004a20000000a00 */
[----:B-1----:R-:W-:Y:S01]  /*0390*/  MOV R4, UR4 ;  /* 0x0000000400047c02 */ /* 0x002fe20008000f00 */
[----:B------:R-:W-:-:S02]  /*03a0*/  IMAD.U32 R5, RZ, RZ, UR5 ;  /* 0x00000005ff057e24 */ /* 0x000fc4000f8e00ff */
[----:B0-----:R-:W-:Y:S02]  /*03b0*/  IMAD.MOV.U32 R6, RZ, RZ, R2 ;  /* 0x000000ffff067224 */ /* 0x001fe400078e0002 */
[----:B------:R-:W-:Y:S01]  /*03c0*/  IMAD.MOV.U32 R7, RZ, RZ, R22 ;  /* 0x000000ffff077224 */ /* 0x000fe200078e0016 */
[----:B-----5:R-:W-:Y:S08]  /*03d0*/  F2F.F64.F32 R8, R8 ;  /* 0x0000000800087310 */ /* 0x020ff00000201800 */
[----:B--2---:R-:W0:Y:S08]  /*03e0*/  F2F.F64.F32 R10, R10 ;  /* 0x0000000a000a7310 */ /* 0x004e300000201800 */
[----:B---3--:R-:W-:Y:S01]  /*03f0*/  F2F.F64.F32 R12, R12 ;  /* 0x0000000c000c7310 */ /* 0x008fe20000201800 */
[----:B0-----:R0:W-:Y:S07]  /*0400*/  STL.128 [R1], R8 ;  /* 0x0000000801007387 */ /* 0x0011ee0000100c00 */
[----:B----4-:R-:W1:Y:S02]  /*0410*/  F2F.F64.F32 R14, R14 ;  /* 0x0000000e000e7310 */ /* 0x010e640000201800 */
[----:B-1----:R0:W-:Y:S02]  /*0420*/  STL.128 [R1+0x10], R12 ;  /* 0x0000100c01007387 */ /* 0x0021e40000100c00 */
[----:B------:R-:W-:-:S07]  /*0430*/  LEPC R20, `(.L_x_5) ;  /* 0x000000001014794e */ /* 0x000fce0000000000 */
[----:B0-----:R-:W-:Y:S05]  /*0440*/  CALL.ABS.NOINC R18 ;  /* 0x0000000012007343 */ /* 0x001fea0003c00000 */
.L_x_5:
[----:B------:R-:W0:Y:S01]  /*0450*/  LDC.64 R8, c[0x0][0x3a8] ;  /* 0x0000ea00ff087b82 */ /* 0x000e220000000a00 */
[----:B------:R-:W1:Y:S07]  /*0460*/  LDCU.64 UR4, c[0x4][0x28] ;  /* 0x01000500ff0477ac */ /* 0x000e6e0008000a00 */
[----:B------:R-:W2:Y:S01]  /*0470*/  LDC.64 R12, c[0x0][0x3a0] ;  /* 0x0000e800ff0c7b82 */ /* 0x000ea20000000a00 */
[----:B0-----:R-:W3:Y:S04]  /*0480*/  LDG.E R10, desc[UR36][R8.64] ;  /* 0x00000024080a7981 */ /* 0x001ee8000c1e1900 */
[----:B--2---:R-:W3:Y:S03]  /*0490*/  LDG.E R11, desc[UR36][R12.64] ;  /* 0x000000240c0b7981 */ /* 0x004ee6000c1e1900 */
[----:B------:R0:W2:Y:S01]  /*04a0*/  LDC.64 R14, c[0x4][R23] ;  /* 0x01000000170e7b82 */ /* 0x0000a20000000a00 */
[----:B-1----:R-:W-:Y:S01]  /*04b0*/  MOV R4, UR4 ;  /* 0x0000000400047c02 */ /* 0x002fe20008000f00 */
[----:B------:R-:W-:-:S02]  /*04c0*/  IMAD.U32 R5, RZ, RZ, UR5 ;  /* 0x00000005ff057e24 */ /* 0x000fc4000f8e00ff */
[----:B------:R-:W-:Y:S02]  /*04d0*/  IMAD.MOV.U32 R6, RZ, RZ, R2 ;  /* 0x000000ffff067224 */ /* 0x000fe400078e0002 */
[----:B------:R-:W-:Y:S01]  /*04e0*/  IMAD.MOV.U32 R7, RZ, RZ, R22 ;  /* 0x000000ffff077224 */ /* 0x000fe200078e0016 */
[----:B--23--:R0:W-:Y:S06]  /*04f0*/  STL.64 [R1], R10 ;  /* 0x0000000a01007387 */ /* 0x00c1ec0000100a00 */
[----:B------:R-:W-:-:S07]  /*0500*/  LEPC R20, `(.L_x_1) ;  /* 0x000000001014794e */ /* 0x000fce0000000000 */
[----:B0-----:R-:W-:Y:S05]  /*0510*/  CALL.ABS.NOINC R14 ;  /* 0x000000000e007343 */ /* 0x001fea0003c00000 */
.L_x_1:
[----:B------:R-:W-:Y:S05]  /*0520*/  BSYNC.RECONVERGENT B6 ;  /* 0x0000000000067941 */ /* 0x000fea0003800200 */
.L_x_0:
[----:B------:R-:W0:Y:S02]  /*0530*/  LDC.64 R2, c[0x0][0x3a0] ;  /* 0x0000e800ff027b82 */ /* 0x000e240000000a00 */
[----:B0-----:R-:W2:Y:S02]  /*0540*/  LDG.E R3, desc[UR36][R2.64] ;  /* 0x0000002402037981 */ /* 0x001ea4000c1e1900 */
[----:B--2---:R-:W-:-:S13]  /*0550*/  ISETP.GE.AND P0, PT, R24, R3, PT ;  /* 0x000000031800720c */ /* 0x004fda0003f06270 */
[----:B------:R-:W-:Y:S05]  /*0560*/  @P0 EXIT ;  /* 0x000000000000094d */ /* 0x000fea0003800000 */
[----:B------:R-:W0:Y:S02]  /*0570*/  LDC.64 R4, c[0x0][0x3a8] ;  /* 0x0000ea00ff047b82 */ /* 0x000e240000000a00 */
[----:B0-----:R-:W2:Y:S01]  /*0580*/  LDG.E R4, desc[UR36][R4.64] ;  /* 0x0000002404047981 */ /* 0x001ea2000c1e1900 */
[----:B------:R-:W-:Y:S02]  /*0590*/  IMAD R2, R25, R3, R24 ;  /* 0x0000000319027224 */ /* 0x000fe400078e0218 */
[----:B--2---:R-:W-:-:S05]  /*05a0*/  IMAD R7, R3, R4, RZ ;  /* 0x0000000403077224 */ /* 0x004fca00078e02ff */
[----:B------:R-:W-:-:S04]  /*05b0*/  ISETP.GE.AND P0, PT, R2, R7, PT ;  /* 0x000000070200720c */ /* 0x000fc80003f06270 */
[----:B------:R-:W-:-:S13]  /*05c0*/  ISETP.GE.OR P0, PT, R25, R4, P0 ;  /* 0x000000041900720c */ /* 0x000fda0000706670 */
[----:B------:R-:W-:Y:S05]  /*05d0*/  @P0 EXIT ;  /* 0x000000000000094d */ /* 0x000fea0003800000 */
[----:B------:R-:W0:Y:S08]  /*05e0*/  LDC.64 R8, c[0x0][0x390] ;  /* 0x0000e400ff087b82 */ /* 0x000e300000000a00 */
[----:B------:R-:W1:Y:S01]  /*05f0*/  LDC.64 R10, c[0x0][0x380] ;  /* 0x0000e000ff0a7b82 */ /* 0x000e620000000a00 */
[----:B0-----:R-:W2:Y:S04]  /*0600*/  LDG.E R0, desc[UR36][R8.64] ;  /* 0x0000002408007981 */ /* 0x001ea8000c1e1900 */
[----:B-1----:R-:W2:Y:S01]  /*0610*/  LDG.E R5, desc[UR36][R10.64] ;  /* 0x000000240a057981 */ /* 0x002ea2000c1e1900 */
[----:B------:R-:W-:-:S04]  /*0620*/  I2FP.F32.S32 R3, R3 ;  /* 0x0000000300037245 */ /* 0x000fc80000201400 */
[----:B------:R-:W0:Y:S02]  /*0630*/  MUFU.RCP R6, R3 ;  /* 0x0000000300067308 */ /* 0x000e240000001000 */
[----:B0-----:R-:W-:-:S04]  /*0640*/  FFMA R7, -R3, R6, 1 ;  /* 0x3f80000003077423 */ /* 0x001fc80000000106 */
[----:B------:R-:W-:Y:S01]  /*0650*/  FFMA R7, R6, R7, R6 ;  /* 0x0000000706077223 */ /* 0x000fe20000000006 */
[----:B--2---:R-:W-:-:S04]  /*0660*/  FADD R0, R0, -R5 ;  /* 0x8000000500007221 */ /* 0x004fc80000000000 */
[----:B------:R-:W0:Y:S01]  /*0670*/  FCHK P0, R0, R3 ;  /* 0x0000000300007302 */ /* 0x000e220000000000 */
[----:B------:R-:W-:-:S04]  /*0680*/  FFMA R6, R0, R7, RZ ;  /* 0x0000000700067223 */ /* 0x000fc800000000ff */
[----:B------:R-:W-:-:S04]  /*0690*/  FFMA R12, -R3, R6, R0 ;  /* 0x00000006030c7223 */ /* 0x000fc80000000100 */
[----:B------:R-:W-:Y:S01]  /*06a0*/  FFMA R6, R7, R12, R6 ;  /* 0x0000000c07067223 */ /* 0x000fe20000000006 */
[----:B0-----:R-:W-:Y:S06]  /*06b0*/  @!P0 BRA `(.L_x_6) ;  /* 0x00000000000c8947 */ /* 0x001fec0003800000 */
[----:B------:R-:W-:-:S07]  /*06c0*/  MOV R8, 0x6e0 ;  /* 0x000006e000087802 */ /* 0x000fce0000000f00 */
[----:B------:R-:W-:Y:S05]  /*06d0*/  CALL.REL.NOINC `($__internal_0_$__cuda_sm3x_div_rn_noftz_f32_slowpath) ;  /* 0x0000000000c07944 */ /* 0x000fea0003c00000 */
[----:B------:R-:W-:-:S07]  /*06e0*/  MOV R6, R0 ;  /* 0x0000000000067202 */ /* 0x000fce0000000f00 */
.L_x_6:
[----:B------:R-:W0:Y:S08]  /*06f0*/  LDC.64 R8, c[0x0][0x398] ;  /* 0x0000e600ff087b82 */ /* 0x000e300000000a00 */
[----:B------:R-:W1:Y:S01]  /*0700*/  LDC.64 R10, c[0x0][0x388] ;  /* 0x0000e200ff0a7b82 */ /* 0x000e620000000a00 */
[----:B0-----:R-:W2:Y:S04]  /*0710*/  LDG.E R0, desc[UR36][R8.64] ;  /* 0x0000002408007981 */ /* 0x001ea8000c1e1900 */
[----:B-1----:R-:W2:Y:S01]  /*0720*/  LDG.E R7, desc[UR36][R10.64] ;  /* 0x000000240a077981 */ /* 0x002ea2000c1e1900 */
[----:B------:R-:W-:-:S04]  /*0730*/  I2FP.F32.U32 R3, R4 ;  /* 0x0000000400037245 */ /* 0x000fc80000201000 */
        /* <DEDUP_REMOVED lines=11> */
[----:B------:R-:W-:-:S07]  /*07f0*/  IMAD.MOV.U32 R4, RZ, RZ, R0 ;  /* 0x000000ffff047224 */ /* 0x000fce00078e0000 */
.L_x_7:
[----:B------:R-:W0:Y:S02]  /*0800*/  LDC.64 R8, c[0x0][0x3b0] ;  /* 0x0000ec00ff087b82 */ /* 0x000e240000000a00 */
[----:B0-----:R-:W2:Y:S01]  /*0810*/  LDG.E R8, desc[UR36][R8.64] ;  /* 0x0000002408087981 */ /* 0x001ea2000c1e1900 */
[----:B------:R-:W-:Y:S02]  /*0820*/  I2FP.F32.U32 R0, R25 ;  /* 0x0000001900007245 */ /* 0x000fe40000201000 */
[----:B------:R-:W-:-:S03]  /*0830*/  I2FP.F32.S32 R24, R24 ;  /* 0x0000001800187245 */ /* 0x000fc60000201400 */
[----:B------:R-:W-:Y:S01]  /*0840*/  FFMA R4, R0, R4, R7 ;  /* 0x0000000400047223 */ /* 0x000fe20000000007 */
[----:B------:R-:W-:Y:S02]  /*0850*/  IMAD.MOV.U32 R7, RZ, RZ, RZ ;  /* 0x000000ffff077224 */ /* 0x000fe400078e00ff */
[----:B------:R-:W-:Y:S01]  /*0860*/  FFMA R6, R24, R6, R5 ;  /* 0x0000000618067223 */ /* 0x000fe20000000005 */
[----:B--2---:R-:W-:-:S13]  /*0870*/  ISETP.GE.AND P0, PT, R8, 0x1, PT ;  /* 0x000000010800780c */ /* 0x004fda0003f06270 */
[----:B------:R-:W-:Y:S05]  /*0880*/  @!P0 BRA `(.L_x_8) ;  /* 0x0000000000448947 */ /* 0x000fea0003800000 */
[----:B------:R-:W-:Y:S01]  /*0890*/  BSSY.RECONVERGENT B0, `(.L_x_8) ;  /* 0x0000010000007945 */ /* 0x000fe20003800200 */
[----:B------:R-:W-:Y:S01]  /*08a0*/  IMAD.MOV.U32 R7, RZ, RZ, RZ ;  /* 0x000000ffff077224 */ /* 0x000fe200078e00ff */
[----:B------:R-:W-:Y:S01]  /*08b0*/  MOV R0, R4 ;  /* 0x0000000400007202 */ /* 0x000fe20000000f00 */
[----:B------:R-:W-:-:S07]  /*08c0*/  IMAD.MOV.U32 R3, RZ, RZ, R6 ;  /* 0x000000ffff037224 */ /* 0x000fce00078e0006 */
.L_x_10:
[----:B------:R-:W-:Y:S01]  /*08d0*/  FMUL R9, R3, R3 ;  /* 0x0000000303097220 */ /* 0x000fe20000400000 */
[----:B------:R-:W-:-:S04]  /*08e0*/  FMUL R10, R0, R0 ;  /* 0x00000000000a7220 */ /* 0x000fc80000400000 */
[----:B------:R-:W-:-:S05]  /*08f0*/  FADD R5, R9, R10 ;  /* 0x0000000a09057221 */ /* 0x000fca0000000000 */
[----:B------:R-:W-:-:S13]  /*0900*/  FSETP.GT.AND P0, PT, R5, 4, PT ;  /* 0x408000000500780b */ /* 0x000fda0003f04000 */
[----:B------:R-:W-:Y:S05]  /*0910*/  @P0 BRA `(.L_x_9) ;  /* 0x00000000001c0947 */ /* 0x000fea0003800000 */
[----:B------:R-:W-:Y:S02]  /*0920*/  VIADD R7, R7, 0x1 ;  /* 0x0000000107077836 */ /* 0x000fe40000000000 */
[----:B------:R-:W-:Y:S01]  /*0930*/  FADD R5, R3, R3 ;  /* 0x0000000303057221 */ /* 0x000fe20000000000 */
[----:B------:R-:W-:Y:S02]  /*0940*/  FADD R3, R9, -R10 ;  /* 0x8000000a09037221 */ /* 0x000fe40000000000 */
[----:B------:R-:W-:Y:S01]  /*0950*/  ISETP.GE.AND P0, PT, R7, R8, PT ;  /* 0x000000080700720c */ /* 0x000fe20003f06270 */
[----:B------:R-:W-:Y:S01]  /*0960*/  FFMA R0, R5, R0, R4 ;  /* 0x0000000005007223 */ /* 0x000fe20000000004 */
[----:B------:R-:W-:-:S11]  /*0970*/  FADD R3, R6, R3 ;  /* 0x0000000306037221 */ /* 0x000fd60000000000 */
[----:B------:R-:W-:Y:S05]  /*0980*/  @!P0 BRA `(.L_x_10) ;  /* 0xfffffffc00d08947 */ /* 0x000fea000383ffff */
.L_x_9:
[----:B------:R-:W-:Y:S05]  /*0990*/  BSYNC.RECONVERGENT B0 ;  /* 0x0000000000007941 */ /* 0x000fea0003800200 */
.L_x_8:
[----:B------:R-:W0:Y:S02]  /*09a0*/  LDC.64 R4, c[0x0][0x3b8] ;  /* 0x0000ee00ff047b82 */ /* 0x000e240000000a00 */
[----:B0-----:R-:W-:-:S05]  /*09b0*/  IMAD.WIDE R2, R2, 0x4, R4 ;  /* 0x0000000402027825 */ /* 0x001fca00078e0204 */
[----:B------:R-:W-:Y:S01]  /*09c0*/  STG.E desc[UR36][R2.64], R7 ;  /* 0x0000000702007986 */ /* 0x000fe2000c101924 */
[----:B------:R-:W-:Y:S05]  /*09d0*/  EXIT ;  /* 0x000000000000794d */ /* 0x000fea0003800000 */
        .weak           $__internal_0_$__cuda_sm3x_div_rn_noftz_f32_slowpath
        .type           $__internal_0_$__cuda_sm3x_div_rn_noftz_f32_slowpath,@function
        .size           $__internal_0_$__cuda_sm3x_div_rn_noftz_f32_slowpath,(.L_x_20 - $__internal_0_$__cuda_sm3x_div_rn_noftz_f32_slowpath)
$__internal_0_$__cuda_sm3x_div_rn_noftz_f32_slowpath:
[----:B------:R-:W-:Y:S02]  /*09e0*/  SHF.R.U32.HI R10, RZ, 0x17, R3 ;  /* 0x00000017ff0a7819 */ /* 0x000fe40000011603 */
[----:B------:R-:W-:Y:S02]  /*09f0*/  SHF.R.U32.HI R9, RZ, 0x17, R0 ;  /* 0x00000017ff097819 */ /* 0x000fe40000011600 */
[----:B------:R-:W-:Y:S02]  /*0a00*/  LOP3.LUT R10, R10, 0xff, RZ, 0xc0, !PT ;  /* 0x000000ff0a0a7812 */ /* 0x000fe400078ec0ff */
[----:B------:R-:W-:-:S03]  /*0a10*/  LOP3.LUT R14, R9, 0xff, RZ, 0xc0, !PT ;  /* 0x000000ff090e7812 */ /* 0x000fc600078ec0ff */
[----:B------:R-:W-:Y:S01]  /*0a20*/  VIADD R12, R10, 0xffffffff ;  /* 0xffffffff0a0c7836 */ /* 0x000fe20000000000 */
[----:B------:R-:W-:-:S04]  /*0a30*/  IADD3 R11, PT, PT, R14, -0x1, RZ ;  /* 0xffffffff0e0b7810 */ /* 0x000fc80007ffe0ff */
[----:B------:R-:W-:-:S04]  /*0a40*/  ISETP.GT.U32.AND P0, PT, R12, 0xfd, PT ;  /* 0x000000fd0c00780c */ /* 0x000fc80003f04070 */
[----:B------:R-:W-:-:S13]  /*0a50*/  ISETP.GT.U32.OR P0, PT, R11, 0xfd, P0 ;  /* 0x000000fd0b00780c */ /* 0x000fda0000704470 */
[----:B------:R-:W-:Y:S01]  /*0a60*/  @!P0 IMAD.MOV.U32 R9, RZ, RZ, RZ ;  /* 0x000000ffff098224 */ /* 0x000fe200078e00ff */
[----:B------:R-:W-:Y:S06]  /*0a70*/  @!P0 BRA `(.L_x_11) ;  /* 0x00000000005c8947 */ /* 0x000fec0003800000 */
[----:B------:R-:W-:Y:S02]  /*0a80*/  FSETP.GTU.FTZ.AND P0, PT, |R0|, +INF , PT ;  /* 0x7f8000000000780b */ /* 0x000fe40003f1c200 */
[----:B------:R-:W-:-:S04]  /*0a90*/  FSETP.GTU.FTZ.AND P1, PT, |R3|, +INF , PT ;  /* 0x7f8000000300780b */ /* 0x000fc80003f3c200 */
[----:B------:R-:W-:-:S13]  /*0aa0*/  PLOP3.LUT P0, PT, P0, P1, PT, 0xf8, 0x8f ;  /* 0x00000000008f781c */ /* 0x000fda0000703f70 */
[----:B------:R-:W-:Y:S05]  /*0ab0*/  @P0 BRA `(.L_x_12) ;  /* 0x0000000400440947 */ /* 0x000fea0003800000 */
[----:B------:R-:W-:-:S13]  /*0ac0*/  LOP3.LUT P0, RZ, R3, 0x7fffffff, R0, 0xc8, !PT ;  /* 0x7fffffff03ff7812 */ /* 0x000fda000780c800 */
[----:B------:R-:W-:Y:S05]  /*0ad0*/  @!P0 BRA `(.L_x_13) ;  /* 0x0000000400348947 */ /* 0x000fea0003800000 */
[C---:B------:R-:W-:Y:S02]  /*0ae0*/  FSETP.NEU.FTZ.AND P2, PT, |R0|.reuse, +INF , PT ;  /* 0x7f8000000000780b */ /* 0x040fe40003f5d200 */
[----:B------:R-:W-:Y:S02]  /*0af0*/  FSETP.NEU.FTZ.AND P1, PT, |R3|, +INF , PT ;  /* 0x7f8000000300780b */ /* 0x000fe40003f3d200 */
[----:B------:R-:W-:-:S11]  /*0b00*/  FSETP.NEU.FTZ.AND P0, PT, |R0|, +INF , PT ;  /* 0x7f8000000000780b */ /* 0x000fd60003f1d200 */
[----:B------:R-:W-:Y:S05]  /*0b10*/  @!P1 BRA !P2, `(.L_x_13) ;  /* 0x0000000400249947 */ /* 0x000fea0005000000 */
[----:B------:R-:W-:-:S04]  /*0b20*/  LOP3.LUT P2, RZ, R0, 0x7fffffff, RZ, 0xc0, !PT ;  /* 0x7fffffff00ff7812 */ /* 0x000fc8000784c0ff */
[----:B------:R-:W-:-:S13]  /*0b30*/  PLOP3.LUT P1, PT, P1, P2, PT, 0x2f, 0xf2 ;  /* 0x0000000000f2781c */ /* 0x000fda0000f24577 */
[----:B------:R-:W-:Y:S05]  /*0b40*/  @P1 BRA `(.L_x_14) ;  /* 0x0000000400101947 */ /* 0x000fea0003800000 */
[----:B------:R-:W-:-:S04]  /*0b50*/  LOP3.LUT P1, RZ, R3, 0x7fffffff, RZ, 0xc0, !PT ;  /* 0x7fffffff03ff7812 */ /* 0x000fc8000782c0ff */
[----:B------:R-:W-:-:S13]  /*0b60*/  PLOP3.LUT P0, PT, P0, P1, PT, 0x2f, 0xf2 ;  /* 0x0000000000f2781c */ /* 0x000fda0000702577 */
[----:B------:R-:W-:Y:S05]  /*0b70*/  @P0 BRA `(.L_x_15) ;  /* 0x0000000000f80947 */ /* 0x000fea0003800000 */
[----:B------:R-:W-:Y:S02]  /*0b80*/  ISETP.GE.AND P0, PT, R11, RZ, PT ;  /* 0x000000ff0b00720c */ /* 0x000fe40003f06270 */
[----:B------:R-:W-:-:S11]  /*0b90*/  ISETP.GE.AND P1, PT, R12, RZ, PT ;  /* 0x000000ff0c00720c */ /* 0x000fd60003f26270 */
[----:B------:R-:W-:Y:S02]  /*0ba0*/  @P0 IMAD.MOV.U32 R9, RZ, RZ, RZ ;  /* 0x000000ffff090224 */ /* 0x000fe400078e00ff */
[----:B------:R-:W-:Y:S01]  /*0bb0*/  @!P0 FFMA R0, R0, 1.84467440737095516160e+19, RZ ;  /* 0x5f80000000008823 */ /* 0x000fe200000000ff */
[----:B------:R-:W-:Y:S02]  /*0bc0*/  @!P0 IMAD.MOV.U32 R9, RZ, RZ, -0x40 ;  /* 0xffffffc0ff098424 */ /* 0x000fe400078e00ff */
[----:B------:R-:W-:-:S03]  /*0bd0*/  @!P1 FFMA R3, R3, 1.84467440737095516160e+19, RZ ;  /* 0x5f80000003039823 */ /* 0x000fc600000000ff */
[----:B------:R-:W-:-:S07]  /*0be0*/  @!P1 IADD3 R9, PT, PT, R9, 0x40, RZ ;  /* 0x0000004009099810 */ /* 0x000fce0007ffe0ff */
.L_x_11:
[----:B------:R-:W-:-:S05]  /*0bf0*/  LEA R12, R10, 0xc0800000, 0x17 ;  /* 0xc08000000a0c7811 */ /* 0x000fca00078eb8ff */
[----:B------:R-:W-:Y:S02]  /*0c00*/  IMAD.IADD R12, R3, 0x1, -R12 ;  /* 0x00000001030c7824 */ /* 0x000fe400078e0a0c */
[----:B------:R-:W-:Y:S02]  /*0c10*/  VIADD R3, R14, 0xffffff81 ;  /* 0xffffff810e037836 */ /* 0x000fe40000000000 */
[----:B------:R-:W0:Y:S01]  /*0c20*/  MUFU.RCP R11, R12 ;  /* 0x0000000c000b7308 */ /* 0x000e220000001000 */
[----:B------:R-:W-:Y:S01]  /*0c30*/  FADD.FTZ R13, -R12, -RZ ;  /* 0x800000ff0c0d7221 */ /* 0x000fe20000010100 */
[C---:B------:R-:W-:Y:S01]  /*0c40*/  IMAD R0, R3.reuse, -0x800000, R0 ;  /* 0xff80000003007824 */ /* 0x040fe200078e0200 */
[----:B------:R-:W-:-:S05]  /*0c50*/  IADD3 R10, PT, PT, R3, 0x7f, -R10 ;  /* 0x0000007f030a7810 */ /* 0x000fca0007ffe80a */
[----:B------:R-:W-:Y:S02]  /*0c60*/  IMAD.IADD R10, R10, 0x1, R9 ;  /* 0x000000010a0a7824 */ /* 0x000fe400078e0209 */
[----:B0-----:R-:W-:-:S04]  /*0c70*/  FFMA R14, R11, R13, 1 ;  /* 0x3f8000000b0e7423 */ /* 0x001fc8000000000d */
[----:B------:R-:W-:-:S04]  /*0c80*/  FFMA R16, R11, R14, R11 ;  /* 0x0000000e0b107223 */ /* 0x000fc8000000000b */
[----:B------:R-:W-:-:S04]  /*0c90*/  FFMA R11, R0, R16, RZ ;  /* 0x00000010000b7223 */ /* 0x000fc800000000ff */
[----:B------:R-:W-:-:S04]  /*0ca0*/  FFMA R14, R13, R11, R0 ;  /* 0x0000000b0d0e7223 */ /* 0x000fc80000000000 */
[----:B------:R-:W-:-:S04]  /*0cb0*/  FFMA R11, R16, R14, R11 ;  /* 0x0000000e100b7223 */ /* 0x000fc8000000000b */
[----:B------:R-:W-:-:S04]  /*0cc0*/  FFMA R14, R13, R11, R0 ;  /* 0x0000000b0d0e7223 */ /* 0x000fc80000000000 */
[----:B------:R-:W-:-:S05]  /*0cd0*/  FFMA R0, R16, R14, R11 ;  /* 0x0000000e10007223 */ /* 0x000fca000000000b */
[----:B------:R-:W-:-:S04]  /*0ce0*/  SHF.R.U32.HI R3, RZ, 0x17, R0 ;  /* 0x00000017ff037819 */ /* 0x000fc80000011600 */
[----:B------:R-:W-:-:S04]  /*0cf0*/  LOP3.LUT R3, R3, 0xff, RZ, 0xc0, !PT ;  /* 0x000000ff03037812 */ /* 0x000fc800078ec0ff */
[----:B------:R-:W-:-:S05]  /*0d00*/  IADD3 R13, PT, PT, R3, R10, RZ ;  /* 0x0000000a030d7210 */ /* 0x000fca0007ffe0ff */
[----:B------:R-:W-:-:S05]  /*0d10*/  VIADD R3, R13, 0xffffffff ;  /* 0xffffffff0d037836 */ /* 0x000fca0000000000 */
[----:B------:R-:W-:-:S13]  /*0d20*/  ISETP.GE.U32.AND P0, PT, R3, 0xfe, PT ;  /* 0x000000fe0300780c */ /* 0x000fda0003f06070 */
[----:B------:R-:W-:Y:S05]  /*0d30*/  @!P0 BRA `(.L_x_16) ;  /* 0x0000000000808947 */ /* 0x000fea0003800000 */
[----:B------:R-:W-:-:S13]  /*0d40*/  ISETP.GT.AND P0, PT, R13, 0xfe, PT ;  /* 0x000000fe0d00780c */ /* 0x000fda0003f04270 */
[----:B------:R-:W-:Y:S05]  /*0d50*/  @P0 BRA `(.L_x_17) ;  /* 0x00000000006c0947 */ /* 0x000fea0003800000 */
[----:B------:R-:W-:-:S13]  /*0d60*/  ISETP.GE.AND P0, PT, R13, 0x1, PT ;  /* 0x000000010d00780c */ /* 0x000fda0003f06270 */
[----:B------:R-:W-:Y:S05]  /*0d70*/  @P0 BRA `(.L_x_18) ;  /* 0x0000000000980947 */ /* 0x000fea0003800000 */
[----:B------:R-:W-:Y:S02]  /*0d80*/  ISETP.GE.AND P0, PT, R13, -0x18, PT ;  /* 0xffffffe80d00780c */ /* 0x000fe40003f06270 */
[----:B------:R-:W-:-:S11]  /*0d90*/  LOP3.LUT R0, R0, 0x80000000, RZ, 0xc0, !PT ;  /* 0x8000000000007812 */ /* 0x000fd600078ec0ff */
[----:B------:R-:W-:Y:S05]  /*0da0*/  @!P0 BRA `(.L_x_18) ;  /* 0x00000000008c8947 */ /* 0x000fea0003800000 */
[CCC-:B------:R-:W-:Y:S01]  /*0db0*/  FFMA.RZ R3, R16.reuse, R14.reuse, R11.reuse ;  /* 0x0000000e10037223 */ /* 0x1c0fe2000000c00b */
[C---:B------:R-:W-:Y:S02]  /*0dc0*/  VIADD R12, R13.reuse, 0x20 ;  /* 0x000000200d0c7836 */ /* 0x040fe40000000000 */
[CCC-:B------:R-:W-:Y:S01]  /*0dd0*/  FFMA.RM R10, R16.reuse, R14.reuse, R11.reuse ;  /* 0x0000000e100a7223 */ /* 0x1c0fe2000000400b */
[----:B------:R-:W-:Y:S02]  /*0de0*/  ISETP.NE.AND P2, PT, R13, RZ, PT ;  /* 0x000000ff0d00720c */ /* 0x000fe40003f45270 */
[----:B------:R-:W-:Y:S01]  /*0df0*/  LOP3.LUT R9, R3, 0x7fffff, RZ, 0xc0, !PT ;  /* 0x007fffff03097812 */ /* 0x000fe200078ec0ff */
[----:B------:R-:W-:Y:S01]  /*0e00*/  FFMA.RP R3, R16, R14, R11 ;  /* 0x0000000e10037223 */ /* 0x000fe2000000800b */
[----:B------:R-:W-:Y:S01]  /*0e10*/  IMAD.MOV R11, RZ, RZ, -R13 ;  /* 0x000000ffff0b7224 */ /* 0x000fe200078e0a0d */
[----:B------:R-:W-:Y:S02]  /*0e20*/  ISETP.NE.AND P1, PT, R13, RZ, PT ;  /* 0x000000ff0d00720c */ /* 0x000fe40003f25270 */
[----:B------:R-:W-:-:S02]  /*0e30*/  LOP3.LUT R9, R9, 0x800000, RZ, 0xfc, !PT ;  /* 0x0080000009097812 */ /* 0x000fc400078efcff */
[----:B------:R-:W-:Y:S02]  /*0e40*/  FSETP.NEU.FTZ.AND P0, PT, R3, R10, PT ;  /* 0x0000000a0300720b */ /* 0x000fe40003f1d000 */
[----:B------:R-:W-:Y:S02]  /*0e50*/  SHF.L.U32 R12, R9, R12, RZ ;  /* 0x0000000c090c7219 */ /* 0x000fe400000006ff */
[----:B------:R-:W-:Y:S02]  /*0e60*/  SEL R10, R11, RZ, P2 ;  /* 0x000000ff0b0a7207 */ /* 0x000fe40001000000 */
[----:B------:R-:W-:Y:S02]  /*0e70*/  ISETP.NE.AND P1, PT, R12, RZ, P1 ;  /* 0x000000ff0c00720c */ /* 0x000fe40000f25270 */
[----:B------:R-:W-:Y:S02]  /*0e80*/  SHF.R.U32.HI R10, RZ, R10, R9 ;  /* 0x0000000aff0a7219 */ /* 0x000fe40000011609 */
[----:B------:R-:W-:-:S02]  /*0e90*/  PLOP3.LUT P0, PT, P0, P1, PT, 0xf8, 0x8f ;  /* 0x00000000008f781c */ /* 0x000fc40000703f70 */
[----:B------:R-:W-:Y:S02]  /*0ea0*/  SHF.R.U32.HI R12, RZ, 0x1, R10 ;  /* 0x00000001ff0c7819 */ /* 0x000fe4000001160a */
[----:B------:R-:W-:-:S04]  /*0eb0*/  SEL R3, RZ, 0x1, !P0 ;  /* 0x00000001ff037807 */ /* 0x000fc80004000000 */
[----:B------:R-:W-:-:S04]  /*0ec0*/  LOP3.LUT R3, R3, 0x1, R12, 0xf8, !PT ;  /* 0x0000000103037812 */ /* 0x000fc800078ef80c */
[----:B------:R-:W-:-:S04]  /*0ed0*/  LOP3.LUT R3, R3, R10, RZ, 0xc0, !PT ;  /* 0x0000000a03037212 */ /* 0x000fc800078ec0ff */
[----:B------:R-:W-:-:S04]  /*0ee0*/  IADD3 R3, PT, PT, R12, R3, RZ ;  /* 0x000000030c037210 */ /* 0x000fc80007ffe0ff */
[----:B------:R-:W-:Y:S01]  /*0ef0*/  LOP3.LUT R0, R3, R0, RZ, 0xfc, !PT ;  /* 0x0000000003007212 */ /* 0x000fe200078efcff */
[----:B------:R-:W-:Y:S06]  /*0f00*/  BRA `(.L_x_18) ;  /* 0x0000000000347947 */ /* 0x000fec0003800000 */
.L_x_17:
[----:B------:R-:W-:-:S04]  /*0f10*/  LOP3.LUT R0, R0, 0x80000000, RZ, 0xc0, !PT ;  /* 0x8000000000007812 */ /* 0x000fc800078ec0ff */
[----:B------:R-:W-:Y:S01]  /*0f20*/  LOP3.LUT R0, R0, 0x7f800000, RZ, 0xfc, !PT ;  /* 0x7f80000000007812 */ /* 0x000fe200078efcff */
[----:B------:R-:W-:Y:S06]  /*0f30*/  BRA `(.L_x_18) ;  /* 0x0000000000287947 */ /* 0x000fec0003800000 */
.L_x_16:
[----:B------:R-:W-:Y:S01]  /*0f40*/  IMAD R0, R10, 0x800000, R0 ;  /* 0x008000000a007824 */ /* 0x000fe200078e0200 */
[----:B------:R-:W-:Y:S06]  /*0f50*/  BRA `(.L_x_18) ;  /* 0x0000000000207947 */ /* 0x000fec0003800000 */
.L_x_15:
[----:B------:R-:W-:-:S04]  /*0f60*/  LOP3.LUT R0, R3, 0x80000000, R0, 0x48, !PT ;  /* 0x8000000003007812 */ /* 0x000fc800078e4800 */
[----:B------:R-:W-:Y:S01]  /*0f70*/  LOP3.LUT R0, R0, 0x7f800000, RZ, 0xfc, !PT ;  /* 0x7f80000000007812 */ /* 0x000fe200078efcff */
[----:B------:R-:W-:Y:S06]  /*0f80*/  BRA `(.L_x_18) ;  /* 0x0000000000147947 */ /* 0x000fec0003800000 */
.L_x_14:
[----:B------:R-:W-:Y:S01]  /*0f90*/  LOP3.LUT R0, R3, 0x80000000, R0, 0x48, !PT ;  /* 0x8000000003007812 */ /* 0x000fe200078e4800 */
[----:B------:R-:W-:Y:S06]  /*0fa0*/  BRA `(.L_x_18) ;  /* 0x00000000000c7947 */ /* 0x000fec0003800000 */
.L_x_13:
[----:B------:R-:W0:Y:S01]  /*0fb0*/  MUFU.RSQ R0, -QNAN ;  /* 0xffc0000000007908 */ /* 0x000e220000001400 */
[----:B------:R-:W-:Y:S05]  /*0fc0*/  BRA `(.L_x_18) ;  /* 0x0000000000047947 */ /* 0x000fea0003800000 */
.L_x_12:
[----:B------:R-:W-:-:S07]  /*0fd0*/  FADD.FTZ R0, R0, R3 ;  /* 0x0000000300007221 */ /* 0x000fce0000010000 */
.L_x_18:
[----:B------:R-:W-:-:S04]  /*0fe0*/  IMAD.MOV.U32 R9, RZ, RZ, 0x0 ;  /* 0x00000000ff097424 */ /* 0x000fc800078e00ff */
[----:B0-----:R-:W-:Y:S05]  /*0ff0*/  RET.REL.NODEC R8 `(_Z14mandelbrotCUDAPfS_S_S_PiS0_S0_S0_) ;  /* 0xfffffff008007950 */ /* 0x001fea0003c3ffff */
.L_x_19:
[----:B------:R-:W-:-:S00]  /*1000*/  BRA `(.L_x_19) ;  /* 0xfffffffc00fc7947 */ /* 0x000fc0000383ffff */
[----:B------:R-:W-:-:S00]  /*1010*/  NOP ;  /* 0x0000000000007918 */ /* 0x000fc00000000000 */
        /* <DEDUP_REMOVED lines=14> */
.L_x_20:


//--------------------- .nv.global.init           --------------------------
	.section	.nv.global.init,"aw",@progbits
.nv.global.init:
	.type		$str$1,@object
	.size		$str$1,($str$2 - $str$1)
$str$1:
        /*0000*/ 	.byte	0x0a, 0x20, 0x62, 0x6c, 0x6f, 0x63, 0x6b, 0x20, 0x49, 0x64, 0x73, 0x20, 0x61, 0x72, 0x65, 0x20
        /*0010*/ 	.byte	0x3a, 0x20, 0x28, 0x25, 0x64, 0x2c, 0x25, 0x64, 0x29, 0x00
	.type		$str$2,@object
	.size		$str$2,($str$4 - $str$2)
$str$2:
        /*001a*/ 	.byte	0x0a, 0x20, 0x74, 0x68, 0x72, 0x65, 0x61, 0x64, 0x20, 0x49, 0x64, 0x73, 0x20, 0x61, 0x72, 0x65
        /*002a*/ 	.byte	0x20, 0x3a, 0x20, 0x28, 0x25, 0x64, 0x2c, 0x25, 0x64, 0x29, 0x00
	.type		$str$4,@object
	.size		$str$4,($str - $str$4)
$str$4:
        /*0035*/ 	.byte	0x0a, 0x20, 0x68, 0x65, 0x69, 0x67, 0x68, 0x74, 0x20, 0x61, 0x6e, 0x64, 0x20, 0x77, 0x69, 0x64
        /*0045*/ 	.byte	0x74, 0x68, 0x20, 0x3a, 0x20, 0x25, 0x64, 0x2c, 0x20, 0x25, 0x64, 0x00
	.type		$str,@object
	.size		$str,($str$3 - $str)
$str:
        /*0051*/ 	.byte	0x0a, 0x20, 0x62, 0x6c, 0x6f, 0x63, 0x6b, 0x20, 0x64, 0x69, 0x6d, 0x65, 0x6e, 0x73, 0x69, 0x6f
        /*0061*/ 	.byte	0x6e, 0x73, 0x20, 0x61, 0x72, 0x65, 0x20, 0x3a, 0x20, 0x28, 0x25, 0x64, 0x2c, 0x25, 0x64, 0x29
        /*0071*/ 	.byte	0x00
	.type		$str$3,@object
	.size		$str$3,(.L_3 - $str$3)
$str$3:
        /*0072*/ 	.byte	0x0a, 0x20, 0x78, 0x30, 0x2c, 0x20, 0x78, 0x31, 0x2c, 0x20, 0x79, 0x30, 0x2c, 0x20, 0x79, 0x31
        /*0082*/ 	.byte	0x20, 0x3a, 0x20, 0x25, 0x66, 0x2c, 0x20, 0x25, 0x66, 0x2c, 0x20, 0x25, 0x66, 0x2c, 0x20, 0x25
        /*0092*/ 	.byte	0x66, 0x00
.L_3:


//--------------------- .nv.shared.reserved.0     --------------------------
	.section	.nv.shared.reserved.0,"aw",@nobits
	.weak		__nv_reservedSMEM_offset_0_alias
	.size		__nv_reservedSMEM_offset_0_alias, 0, 64
	.other		__nv_reservedSMEM_offset_0_alias,@"STO_CUDA_RESERVED_SHARED STV_DEFAULT"
__nv_reservedSMEM_offset_0_alias:
	.zero		0
	.zero		64


//--------------------- .nv.constant0._Z14mandelbrotCUDAPfS_S_S_PiS0_S0_S0_ --------------------------
	.section	.nv.constant0._Z14mandelbrotCUDAPfS_S_S_PiS0_S0_S0_,"a",@progbits
	.sectionflags	@""
	.align	4
.nv.constant0._Z14mandelbrotCUDAPfS_S_S_PiS0_S0_S0_:
	.zero		960


//--------------------- SYMBOLS --------------------------

	.type		.nv.reservedSmem.offset0,@object
	.size		.nv.reservedSmem.offset0,0x4
	.type		vprintf,@function
